//
// Generated by NVIDIA NVVM Compiler
//
// Compiler Build ID: CL-36424714
// Cuda compilation tools, release 13.0, V13.0.88
// Based on NVVM 20.0.0
//

.version 9.0
.target sm_100
.address_size 64

	// .globl	_Z10nullkernelv

.visible .entry _Z10nullkernelv()
{


	ret;

}


// ===== COMPILED SASS (sm_100) =====

	.target	sm_100

	.elftype	@"ET_EXEC"


//--------------------- .note.nv.tkinfo           --------------------------
	.section	.note.nv.tkinfo,"",@"SHT_NOTE"
	.sectionflags	@"SHF_NOTE_NV_TKINFO"
	.tkinfo
        /*0018*/ 	.word	0x00000002
        /*0030*/ 	.string	""
        /*0030*/ 	.string	"ptxas"
        /*0030*/ 	.string	"Cuda compilation tools, release 13.0, V13.0.88"
        /*0030*/ 	.string	"Build cuda_13.0.r13.0/compiler.36424714_0"
        /*0030*/ 	.string	"-arch sm_100 -m 64 "



//--------------------- .note.nv.cuinfo           --------------------------
	.section	.note.nv.cuinfo,"",@"SHT_NOTE"
	.sectionflags	@"SHF_NOTE_NV_CUINFO"
        /*0018*/ 	.short	0x0002
        /*001a*/ 	.short	0x0064
        /*001c*/ 	.short	0x0082
	.zero		2


//--------------------- .nv.info                  --------------------------
	.section	.nv.info,"",@"SHT_CUDA_INFO"
	.align	4


	//----- nvinfo : EIATTR_REGCOUNT
	.align		4
        /*0000*/ 	.byte	0x04, 0x2f
        /*0002*/ 	.short	(.L_1 - .L_0)
	.align		4
.L_0:
        /*0004*/ 	.word	index@(_Z10nullkernelv)
        /*0008*/ 	.word	0x00000004


	//----- nvinfo : EIATTR_FRAME_SIZE
	.align		4
.L_1:
        /*000c*/ 	.byte	0x04, 0x11
        /*000e*/ 	.short	(.L_3 - .L_2)
	.align		4
.L_2:
        /*0010*/ 	.word	index@(_Z10nullkernelv)
        /*0014*/ 	.word	0x00000000


	//----- nvinfo : EIATTR_MIN_STACK_SIZE
	.align		4
.L_3:
        /*0018*/ 	.byte	0x04, 0x12
        /*001a*/ 	.short	(.L_5 - .L_4)
	.align		4
.L_4:
        /*001c*/ 	.word	index@(_Z10nullkernelv)
        /*0020*/ 	.word	0x00000000
.L_5:


//--------------------- .nv.compat                --------------------------
	.section	.nv.compat,"",@"SHT_CUDA_COMPAT_INFO"
	.align	4
        /*0000*/ 	.byte	0x02, 0x09, 0x00, 0x00, 0x02, 0x02, 0x01, 0x00, 0x02, 0x05, 0x05, 0x00, 0x03, 0x07, 0x01, 0x01
        /*0010*/ 	.byte	0x02, 0x03, 0x00, 0x00, 0x02, 0x06, 0x01, 0x00, 0x04, 0x0b, 0x08, 0x00, 0x09, 0x00, 0x00, 0x00
        /*0020*/ 	.byte	0x00, 0x00, 0x00, 0x00


//--------------------- .nv.info._Z10nullkernelv  --------------------------
	.section	.nv.info._Z10nullkernelv,"",@"SHT_CUDA_INFO"
	.sectionflags	@""
	.align	4


	//----- nvinfo : EIATTR_CUDA_API_VERSION
	.align		4
        /*0000*/ 	.byte	0x04, 0x37
        /*0002*/ 	.short	(.L_7 - .L_6)
.L_6:
        /*0004*/ 	.word	0x00000082


	//----- nvinfo : EIATTR_SPARSE_MMA_MASK
	.align		4
.L_7:
        /*0008*/ 	.byte	0x03, 0x50
        /*000a*/ 	.short	0x0000


	//----- nvinfo : EIATTR_MAXREG_COUNT
	.align		4
        /*000c*/ 	.byte	0x03, 0x1b
        /*000e*/ 	.short	0x00ff


	//----- nvinfo : EIATTR_MERCURY_ISA_VERSION
	.align		4
        /*0010*/ 	.byte	0x03, 0x5f
        /*0012*/ 	.short	0x0101


	//----- nvinfo : EIATTR_VRC_CTA_INIT_COUNT
	.align		4
        /*0014*/ 	.byte	0x02, 0x4a
	.zero		1
	.zero		1


	//----- nvinfo : EIATTR_EXIT_INSTR_OFFSETS
	.align		4
        /*0018*/ 	.byte	0x04, 0x1c
        /*001a*/ 	.short	(.L_9 - .L_8)


	//   ....[0]....
.L_8:
        /*001c*/ 	.word	0x00000010


	//----- nvinfo : EIATTR_SW_WAR
	.align		4
.L_9:
        /*0020*/ 	.byte	0x04, 0x36
        /*0022*/ 	.short	(.L_11 - .L_10)
.L_10:
        /*0024*/ 	.word	0x00000008
.L_11:


//--------------------- .nv.callgraph             --------------------------
	.section	.nv.callgraph,"",@"SHT_CUDA_CALLGRAPH"
	.align	4
	.sectionentsize	8
	.align		4
        /*0000*/ 	.word	0x00000000
	.align		4
        /*0004*/ 	.word	0xffffffff
	.align		4
        /*0008*/ 	.word	0x00000000
	.align		4
        /*000c*/ 	.word	0xfffffffe
	.align		4
        /*0010*/ 	.word	0x00000000
	.align		4
        /*0014*/ 	.word	0xfffffffd
	.align		4
        /*0018*/ 	.word	0x00000000
	.align		4
        /*001c*/ 	.word	0xfffffffc


//--------------------- .text._Z10nullkernelv     --------------------------
	.section	.text._Z10nullkernelv,"ax",@progbits
	.align	128
        .global         _Z10nullkernelv
        .type           _Z10nullkernelv,@function
        .size           _Z10nullkernelv,(.L_x_1 - _Z10nullkernelv)
        .other          _Z10nullkernelv,@"STO_CUDA_ENTRY STV_DEFAULT"
_Z10nullkernelv:
.text._Z10nullkernelv:
[----:B------:R-:W-:Y:S01]  /*0000*/  LDC R1, c[0x0][0x37c] ;  /* 0x0000df00ff017b82 */ /* 0x000fe20000000800 */
[----:B------:R-:W-:Y:S05]  /*0010*/  EXIT ;  /* 0x000000000000794d */ /* 0x000fea0003800000 */
.L_x_0:
[----:B------:R-:W-:-:S00]  /*0020*/  BRA `(.L_x_0) ;  /* 0xfffffffc00fc7947 */ /* 0x000fc0000383ffff */
[----:B------:R-:W-:-:S00]  /*0030*/  NOP ;  /* 0x0000000000007918 */ /* 0x000fc00000000000 */
        /* <DEDUP_REMOVED lines=12> */
.L_x_1:


//--------------------- .nv.shared.reserved.0     --------------------------
	.section	.nv.shared.reserved.0,"aw",@nobits
	.weak		__nv_reservedSMEM_offset_0_alias
	.size		__nv_reservedSMEM_offset_0_alias, 0, 64
	.other		__nv_reservedSMEM_offset_0_alias,@"STO_CUDA_RESERVED_SHARED STV_DEFAULT"
__nv_reservedSMEM_offset_0_alias:
	.zero		0
	.zero		64


//--------------------- .nv.constant0._Z10nullkernelv --------------------------
	.section	.nv.constant0._Z10nullkernelv,"a",@progbits
	.sectionflags	@""
	.align	4
.nv.constant0._Z10nullkernelv:
	.zero		896


//--------------------- SYMBOLS --------------------------

	.type		.nv.reservedSmem.offset0,@object
	.size		.nv.reservedSmem.offset0,0x4
